	.headerflags	@"EF_CUDA_TEXMODE_UNIFIED EF_CUDA_64BIT_ADDRESS EF_CUDA_ACCELERATORS EF_CUDA_SM90 EF_CUDA_VIRTUAL_SM(EF_CUDA_SM90)"
	.elftype	@"ET_EXEC"


//--------------------- .nv.info                  --------------------------
	.section	.nv.info,"",@"SHT_CUDA_INFO"
	.align	4


	//----- nvinfo : EIATTR_REGCOUNT
	.align		4
        /*0000*/ 	.byte	0x04, 0x2f
        /*0002*/ 	.short	(.L_3 - .L_2)
	.align		4
.L_2:
        /*0004*/ 	.word	index@(triton_poi_fused__native_batch_norm_legit_no_training_relu_24)
        /*0008*/ 	.word	0x00000018


	//----- nvinfo : EIATTR_MIN_STACK_SIZE
	.align		4
.L_3:
        /*000c*/ 	.byte	0x04, 0x12
        /*000e*/ 	.short	(.L_5 - .L_4)
	.align		4
.L_4:
        /*0010*/ 	.word	index@(triton_poi_fused__native_batch_norm_legit_no_training_relu_24)
        /*0014*/ 	.word	0x00000000


	//----- nvinfo : EIATTR_FRAME_SIZE
	.align		4
.L_5:
        /*0018*/ 	.byte	0x04, 0x11
        /*001a*/ 	.short	(.L_7 - .L_6)
	.align		4
.L_6:
        /*001c*/ 	.word	index@(triton_poi_fused__native_batch_norm_legit_no_training_relu_24)
        /*0020*/ 	.word	0x00000000


	//----- nvinfo : EIATTR_MIN_STACK_SIZE
	.align		4
.L_7:
        /*0024*/ 	.byte	0x04, 0x12
        /*0026*/ 	.short	(.L_9 - .L_8)
	.align		4
.L_8:
        /*0028*/ 	.word	index@(triton_poi_fused__native_batch_norm_legit_no_training_relu_24)
        /*002c*/ 	.word	0x00000000
.L_9:


//--------------------- .nv.info.triton_poi_fused__native_batch_norm_legit_no_training_relu_24 --------------------------
	.section	.nv.info.triton_poi_fused__native_batch_norm_legit_no_training_relu_24,"",@"SHT_CUDA_INFO"
	.sectionflags	@""
	.align	4


	//----- nvinfo : EIATTR_CUDA_API_VERSION
	.align		4
        /*0000*/ 	.byte	0x04, 0x37
        /*0002*/ 	.short	(.L_11 - .L_10)
.L_10:
        /*0004*/ 	.word	0x0000007c


	//----- nvinfo : EIATTR_KPARAM_INFO
	.align		4
.L_11:
        /*0008*/ 	.byte	0x04, 0x17
        /*000a*/ 	.short	(.L_13 - .L_12)
.L_12:
        /*000c*/ 	.word	0x00000000
        /*0010*/ 	.short	0x0006
        /*0012*/ 	.short	0x0030
        /*0014*/ 	.byte	0x00, 0xf0, 0x11, 0x00


	//----- nvinfo : EIATTR_KPARAM_INFO
	.align		4
.L_13:
        /*0018*/ 	.byte	0x04, 0x17
        /*001a*/ 	.short	(.L_15 - .L_14)
.L_14:
        /*001c*/ 	.word	0x00000000
        /*0020*/ 	.short	0x0005
        /*0022*/ 	.short	0x0028
        /*0024*/ 	.byte	0x00, 0xf4, 0x21, 0x00


	//----- nvinfo : EIATTR_KPARAM_INFO
	.align		4
.L_15:
        /*0028*/ 	.byte	0x04, 0x17
        /*002a*/ 	.short	(.L_17 - .L_16)
.L_16:
        /*002c*/ 	.word	0x00000000
        /*0030*/ 	.short	0x0004
        /*0032*/ 	.short	0x0020
        /*0034*/ 	.byte	0x00, 0xf4, 0x21, 0x00


	//----- nvinfo : EIATTR_KPARAM_INFO
	.align		4
.L_17:
        /*0038*/ 	.byte	0x04, 0x17
        /*003a*/ 	.short	(.L_19 - .L_18)
.L_18:
        /*003c*/ 	.word	0x00000000
        /*0040*/ 	.short	0x0003
        /*0042*/ 	.short	0x0018
        /*0044*/ 	.byte	0x00, 0xf4, 0x21, 0x00


	//----- nvinfo : EIATTR_KPARAM_INFO
	.align		4
.L_19:
        /*0048*/ 	.byte	0x04, 0x17
        /*004a*/ 	.short	(.L_21 - .L_20)
.L_20:
        /*004c*/ 	.word	0x00000000
        /*0050*/ 	.short	0x0002
        /*0052*/ 	.short	0x0010
        /*0054*/ 	.byte	0x00, 0xf4, 0x21, 0x00


	//----- nvinfo : EIATTR_KPARAM_INFO
	.align		4
.L_21:
        /*0058*/ 	.byte	0x04, 0x17
        /*005a*/ 	.short	(.L_23 - .L_22)
.L_22:
        /*005c*/ 	.word	0x00000000
        /*0060*/ 	.short	0x0001
        /*0062*/ 	.short	0x0008
        /*0064*/ 	.byte	0x00, 0xf4, 0x21, 0x00


	//----- nvinfo : EIATTR_KPARAM_INFO
	.align		4
.L_23:
        /*0068*/ 	.byte	0x04, 0x17
        /*006a*/ 	.short	(.L_25 - .L_24)
.L_24:
        /*006c*/ 	.word	0x00000000
        /*0070*/ 	.short	0x0000
        /*0072*/ 	.short	0x0000
        /*0074*/ 	.byte	0x00, 0xf4, 0x21, 0x00


	//----- nvinfo : EIATTR_SPARSE_MMA_MASK
	.align		4
.L_25:
        /*0078*/ 	.byte	0x03, 0x50
        /*007a*/ 	.short	0x0000


	//----- nvinfo : EIATTR_MAXREG_COUNT
	.align		4
        /*007c*/ 	.byte	0x03, 0x1b
        /*007e*/ 	.short	0x00ff


	//----- nvinfo : EIATTR_EXIT_INSTR_OFFSETS
	.align		4
        /*0080*/ 	.byte	0x04, 0x1c
        /*0082*/ 	.short	(.L_27 - .L_26)


	//   ....[0]....
.L_26:
        /*0084*/ 	.word	0x00000420


	//   ....[1]....
        /*0088*/ 	.word	0x00000440


	//----- nvinfo : EIATTR_REQNTID
	.align		4
.L_27:
        /*008c*/ 	.byte	0x04, 0x10
        /*008e*/ 	.short	(.L_29 - .L_28)
.L_28:
        /*0090*/ 	.word	0x00000080
        /*0094*/ 	.word	0x00000001
        /*0098*/ 	.word	0x00000001


	//----- nvinfo : EIATTR_CBANK_PARAM_SIZE
	.align		4
.L_29:
        /*009c*/ 	.byte	0x03, 0x19
        /*009e*/ 	.short	0x0034


	//----- nvinfo : EIATTR_PARAM_CBANK
	.align		4
        /*00a0*/ 	.byte	0x04, 0x0a
        /*00a2*/ 	.short	(.L_31 - .L_30)
	.align		4
.L_30:
        /*00a4*/ 	.word	index@(.nv.constant0.triton_poi_fused__native_batch_norm_legit_no_training_relu_24)
        /*00a8*/ 	.short	0x0210
        /*00aa*/ 	.short	0x0034


	//----- nvinfo : EIATTR_SW_WAR
	.align		4
.L_31:
        /*00ac*/ 	.byte	0x04, 0x36
        /*00ae*/ 	.short	(.L_33 - .L_32)
.L_32:
        /*00b0*/ 	.word	0x00000008
.L_33:


//--------------------- .nv.callgraph             --------------------------
	.section	.nv.callgraph,"",@"SHT_CUDA_CALLGRAPH"
	.align	4
	.sectionentsize	8
	.align		4
        /*0000*/ 	.word	0x00000000
	.align		4
        /*0004*/ 	.word	0xffffffff
	.align		4
        /*0008*/ 	.word	0x00000000
	.align		4
        /*000c*/ 	.word	0xfffffffe
	.align		4
        /*0010*/ 	.word	0x00000000
	.align		4
        /*0014*/ 	.word	0xfffffffd
	.align		4
        /*0018*/ 	.word	0x00000000
	.align		4
        /*001c*/ 	.word	0xfffffffc


//--------------------- .nv.constant4             --------------------------
	.section	.nv.constant4,"a",@progbits
	.align	8
	.align		8
.nv.constant4:
        /*0000*/ 	.dword	_$_str
	.align		8
        /*0008*/ 	.dword	_$_str_$_2


//--------------------- .text.triton_poi_fused__native_batch_norm_legit_no_training_relu_24 --------------------------
	.section	.text.triton_poi_fused__native_batch_norm_legit_no_training_relu_24,"ax",@progbits
	.align	128
        .global         triton_poi_fused__native_batch_norm_legit_no_training_relu_24
        .type           triton_poi_fused__native_batch_norm_legit_no_training_relu_24,@function
        .size           triton_poi_fused__native_batch_norm_legit_no_training_relu_24,(.L_x_1 - triton_poi_fused__native_batch_norm_legit_no_training_relu_24)
        .other          triton_poi_fused__native_batch_norm_legit_no_training_relu_24,@"STO_CUDA_ENTRY STV_DEFAULT"
triton_poi_fused__native_batch_norm_legit_no_training_relu_24:
.text.triton_poi_fused__native_batch_norm_legit_no_training_relu_24:
[----:B------:R-:W0:Y:S01]  /*0000*/  LDC R1, c[0x0][0x28] ;  /* 0x00000a00ff017b82 */ /* 0x000e220000000800 */
[----:B------:R-:W1:Y:S01]  /*0010*/  S2R R0, SR_TID.X ;  /* 0x0000000000007919 */ /* 0x000e620000002100 */
[----:B------:R-:W-:-:S06]  /*0020*/  HFMA2.MMA R2, -RZ, RZ, 0, 0 ;  /* 0x00000000ff027435 */ /* 0x000fcc00000001ff */
[----:B------:R-:W2:Y:S01]  /*0030*/  LDC.64 R10, c[0x0][0x220] ;  /* 0x00008800ff0a7b82 */ /* 0x000ea20000000a00 */
[----:B------:R-:W-:Y:S01]  /*0040*/  ULDC.64 UR4, c[0x0][0x208] ;  /* 0x0000820000047ab9 */ /* 0x000fe20000000a00 */
[----:B------:R-:W3:Y:S06]  /*0050*/  S2R R3, SR_CTAID.X ;  /* 0x0000000000037919 */ /* 0x000eec0000002500 */
[----:B------:R-:W4:Y:S08]  /*0060*/  LDC.64 R14, c[0x0][0x210] ;  /* 0x00008400ff0e7b82 */ /* 0x000f300000000a00 */
[----:B------:R-:W5:Y:S08]  /*0070*/  LDC.64 R16, c[0x0][0x218] ;  /* 0x00008600ff107b82 */ /* 0x000f700000000a00 */
[----:B------:R-:W5:Y:S01]  /*0080*/  LDC.64 R18, c[0x0][0x228] ;  /* 0x00008a00ff127b82 */ /* 0x000f620000000a00 */
[----:B-1----:R-:W-:-:S07]  /*0090*/  SHF.L.U32 R0, R0, 0x1, RZ ;  /* 0x0000000100007819 */ /* 0x002fce00000006ff */
[----:B------:R-:W1:Y:S01]  /*00a0*/  LDC.64 R20, c[0x0][0x230] ;  /* 0x00008c00ff147b82 */ /* 0x000e620000000a00 */
[----:B------:R-:W-:-:S04]  /*00b0*/  LOP3.LUT R0, R0, 0xfe, RZ, 0xc0, !PT ;  /* 0x000000fe00007812 */ /* 0x000fc800078ec0ff */
[----:B---3--:R-:W-:-:S04]  /*00c0*/  LEA R3, R3, R0, 0x8 ;  /* 0x0000000003037211 */ /* 0x008fc800078e40ff */
[C---:B------:R-:W-:Y:S01]  /*00d0*/  ISETP.GE.AND P0, PT, R3.reuse, 0x9c00, PT ;  /* 0x00009c000300780c */ /* 0x040fe20003f06270 */
[----:B------:R-:W-:-:S05]  /*00e0*/  IMAD.HI R0, R3, -0x2df2df2d, R2 ;  /* 0xd20d20d303007827 */ /* 0x000fca00078e0202 */
[----:B------:R-:W-:-:S04]  /*00f0*/  SHF.R.U32.HI R5, RZ, 0x1f, R0 ;  /* 0x0000001fff057819 */ /* 0x000fc80000011600 */
[----:B------:R-:W-:-:S05]  /*0100*/  LEA.HI.SX32 R5, R0, R5, 0x17 ;  /* 0x0000000500057211 */ /* 0x000fca00078fbaff */
[----:B------:R-:W-:Y:S01]  /*0110*/  IMAD R13, R5, -0x270, R3 ;  /* 0xfffffd90050d7824 */ /* 0x000fe200078e0203 */
[----:B------:R-:W-:-:S03]  /*0120*/  CS2R R4, SRZ ;  /* 0x0000000000047805 */ /* 0x000fc6000001ff00 */
[----:B--2---:R-:W-:-:S05]  /*0130*/  IMAD.WIDE R10, R13, 0x4, R10 ;  /* 0x000000040d0a7825 */ /* 0x004fca00078e020a */
[----:B------:R2:W3:Y:S01]  /*0140*/  @!P0 LDG.E.EL.64 R4, desc[UR4][R10.64] ;  /* 0x000000040a048981 */ /* 0x0004e2000c2e1b00 */
[----:B------:R-:W-:Y:S02]  /*0150*/  CS2R R6, SRZ ;  /* 0x0000000000067805 */ /* 0x000fe4000001ff00 */
[----:B------:R-:W-:Y:S01]  /*0160*/  CS2R R8, SRZ ;  /* 0x0000000000087805 */ /* 0x000fe2000001ff00 */
[----:B----4-:R-:W-:-:S04]  /*0170*/  IMAD.WIDE R14, R3, 0x4, R14 ;  /* 0x00000004030e7825 */ /* 0x010fc800078e020e */
[C---:B-----5:R-:W-:Y:S01]  /*0180*/  IMAD.WIDE R16, R13.reuse, 0x4, R16 ;  /* 0x000000040d107825 */ /* 0x060fe200078e0210 */
[----:B------:R-:W4:Y:S01]  /*0190*/  @!P0 LDG.E.64 R6, desc[UR4][R14.64] ;  /* 0x000000040e068981 */ /* 0x000f22000c1e1b00 */
[----:B--2---:R-:W-:Y:S02]  /*01a0*/  CS2R R10, SRZ ;  /* 0x00000000000a7805 */ /* 0x004fe4000001ff00 */
[C---:B0-----:R-:W-:Y:S01]  /*01b0*/  IMAD.WIDE R18, R13.reuse, 0x4, R18 ;  /* 0x000000040d127825 */ /* 0x041fe200078e0212 */
[----:B------:R0:W4:Y:S03]  /*01c0*/  @!P0 LDG.E.EL.64 R8, desc[UR4][R16.64] ;  /* 0x0000000410088981 */ /* 0x000126000c2e1b00 */
[----:B-1----:R-:W-:Y:S01]  /*01d0*/  IMAD.WIDE R20, R13, 0x4, R20 ;  /* 0x000000040d147825 */ /* 0x002fe200078e0214 */
[----:B------:R-:W-:-:S04]  /*01e0*/  CS2R R12, SRZ ;  /* 0x00000000000c7805 */ /* 0x000fc8000001ff00 */
[----:B------:R-:W2:Y:S04]  /*01f0*/  @!P0 LDG.E.EL.64 R10, desc[UR4][R20.64] ;  /* 0x00000004140a8981 */ /* 0x000ea8000c2e1b00 */
[----:B------:R-:W2:Y:S01]  /*0200*/  @!P0 LDG.E.EL.64 R12, desc[UR4][R18.64] ;  /* 0x00000004120c8981 */ /* 0x000ea2000c2e1b00 */
[----:B0-----:R-:W-:Y:S01]  /*0210*/  MOV R17, 0x3e800000 ;  /* 0x3e80000000117802 */ /* 0x001fe20000000f00 */
[----:B---3--:R-:W-:Y:S01]  /*0220*/  FADD R4, R4, 9.9999997473787516356e-06 ;  /* 0x3727c5ac04047421 */ /* 0x008fe20000000000 */
[----:B------:R-:W-:-:S03]  /*0230*/  FADD R5, R5, 9.9999997473787516356e-06 ;  /* 0x3727c5ac05057421 */ /* 0x000fc60000000000 */
[----:B------:R-:W0:Y:S08]  /*0240*/  MUFU.SQRT R0, R4 ;  /* 0x0000000400007308 */ /* 0x000e300000002000 */
[----:B------:R1:W3:Y:S01]  /*0250*/  MUFU.SQRT R2, R5 ;  /* 0x0000000500027308 */ /* 0x0002e20000002000 */
[C---:B0-----:R-:W-:Y:S02]  /*0260*/  FSETP.GT.AND P1, PT, R0.reuse, 8.50705917302346158658e+37, PT ;  /* 0x7e8000000000780b */ /* 0x041fe40003f24000 */
[----:B------:R-:W-:Y:S01]  /*0270*/  FSETP.GEU.AND P3, PT, R0, 1.175494350822287508e-38, PT ;  /* 0x008000000000780b */ /* 0x000fe20003f6e000 */
[----:B-1----:R-:W0:Y:S01]  /*0280*/  LDC.64 R4, c[0x0][0x238] ;  /* 0x00008e00ff047b82 */ /* 0x002e220000000a00 */
[----:B---3--:R-:W-:-:S02]  /*0290*/  FSETP.GT.AND P2, PT, R2, 8.50705917302346158658e+37, PT ;  /* 0x7e8000000200780b */ /* 0x008fc40003f44000 */
[----:B------:R-:W-:-:S07]  /*02a0*/  FSETP.GEU.AND P4, PT, R2, 1.175494350822287508e-38, PT ;  /* 0x008000000200780b */ /* 0x000fce0003f8e000 */
[----:B------:R-:W-:-:S04]  /*02b0*/  @P1 FMUL R0, R0, 0.25 ;  /* 0x3e80000000001820 */ /* 0x000fc80000400000 */
[----:B------:R-:W-:Y:S01]  /*02c0*/  @!P3 FMUL R0, R0, 16777216 ;  /* 0x4b8000000000b820 */ /* 0x000fe20000400000 */
[----:B------:R-:W-:-:S04]  /*02d0*/  @P2 FMUL R2, R2, 0.25 ;  /* 0x3e80000002022820 */ /* 0x000fc80000400000 */
[----:B------:R-:W-:Y:S01]  /*02e0*/  @!P4 FMUL R2, R2, 16777216 ;  /* 0x4b8000000202c820 */ /* 0x000fe20000400000 */
[----:B------:R-:W1:Y:S01]  /*02f0*/  MUFU.RCP R0, R0 ;  /* 0x0000000000007308 */ /* 0x000e620000001000 */
[----:B------:R-:W-:-:S07]  /*0300*/  FSEL R15, R17, 1, P1 ;  /* 0x3f800000110f7808 */ /* 0x000fce0000800000 */
[----:B------:R-:W3:Y:S01]  /*0310*/  MUFU.RCP R2, R2 ;  /* 0x0000000200027308 */ /* 0x000ee20000001000 */
[----:B------:R-:W-:Y:S01]  /*0320*/  FSEL R17, R17, 1, P2 ;  /* 0x3f80000011117808 */ /* 0x000fe20001000000 */
[----:B------:R-:W-:-:S04]  /*0330*/  @!P3 FMUL R15, R15, 16777216 ;  /* 0x4b8000000f0fb820 */ /* 0x000fc80000400000 */
[----:B------:R-:W-:Y:S01]  /*0340*/  @!P4 FMUL R17, R17, 16777216 ;  /* 0x4b8000001111c820 */ /* 0x000fe20000400000 */
[----:B-1----:R-:W-:Y:S01]  /*0350*/  FMUL R15, R0, R15 ;  /* 0x0000000f000f7220 */ /* 0x002fe20000400000 */
[----:B----4-:R-:W-:Y:S01]  /*0360*/  FADD R7, -R9, R7 ;  /* 0x0000000709077221 */ /* 0x010fe20000000100 */
[----:B------:R-:W-:Y:S01]  /*0370*/  FADD R6, -R8, R6 ;  /* 0x0000000608067221 */ /* 0x000fe20000000100 */
[----:B---3--:R-:W-:-:S03]  /*0380*/  FMUL R0, R2, R17 ;  /* 0x0000001102007220 */ /* 0x008fc60000400000 */
[----:B------:R-:W-:Y:S01]  /*0390*/  FMUL R15, R6, R15 ;  /* 0x0000000f060f7220 */ /* 0x000fe20000400000 */
[----:B------:R-:W-:-:S03]  /*03a0*/  FMUL R0, R7, R0 ;  /* 0x0000000007007220 */ /* 0x000fc60000400000 */
[----:B--2---:R-:W-:Y:S01]  /*03b0*/  FFMA R10, R15, R12, R10 ;  /* 0x0000000c0f0a7223 */ /* 0x004fe2000000000a */
[----:B------:R-:W-:-:S04]  /*03c0*/  FFMA R0, R0, R13, R11 ;  /* 0x0000000d00007223 */ /* 0x000fc8000000000b */
[----:B------:R-:W-:Y:S02]  /*03d0*/  FSETP.GEU.AND P1, PT, R10, RZ, PT ;  /* 0x000000ff0a00720b */ /* 0x000fe40003f2e000 */
[----:B------:R-:W-:Y:S01]  /*03e0*/  FSETP.GEU.AND P2, PT, R0, RZ, PT ;  /* 0x000000ff0000720b */ /* 0x000fe20003f4e000 */
[----:B0-----:R-:W-:Y:S01]  /*03f0*/  IMAD.WIDE R4, R3, 0x4, R4 ;  /* 0x0000000403047825 */ /* 0x001fe200078e0204 */
[----:B------:R-:W-:Y:S02]  /*0400*/  FSEL R10, R10, RZ, P1 ;  /* 0x000000ff0a0a7208 */ /* 0x000fe40000800000 */
[----:B------:R-:W-:Y:S01]  /*0410*/  FSEL R11, R0, RZ, P2 ;  /* 0x000000ff000b7208 */ /* 0x000fe20001000000 */
[----:B------:R-:W-:Y:S08]  /*0420*/  @P0 EXIT ;  /* 0x000000000000094d */ /* 0x000ff00003800000 */
[----:B------:R-:W-:Y:S01]  /*0430*/  STG.E.64 desc[UR4][R4.64], R10 ;  /* 0x0000000a04007986 */ /* 0x000fe2000c101b04 */
[----:B------:R-:W-:Y:S05]  /*0440*/  EXIT ;  /* 0x000000000000794d */ /* 0x000fea0003800000 */
.L_x_0:
[----:B------:R-:W-:-:S00]  /*0450*/  BRA `(.L_x_0) ;  /* 0xfffffffc00fc7947 */ /* 0x000fc0000383ffff */
[----:B------:R-:W-:-:S00]  /*0460*/  NOP ;  /* 0x0000000000007918 */ /* 0x000fc00000000000 */
        /* <DEDUP_REMOVED lines=9> */
.L_x_1:


//--------------------- .nv.global.init           --------------------------
	.section	.nv.global.init,"aw",@progbits
.nv.global.init:
	.type		_$_str,@object
	.size		_$_str,(_$_str_$_2 - _$_str)
_$_str:
        /*0000*/ 	.byte	0x5f, 0x5f, 0x43, 0x55, 0x44, 0x41, 0x5f, 0x46, 0x54, 0x5a, 0x00
	.type		_$_str_$_2,@object
	.size		_$_str_$_2,(.L_1 - _$_str_$_2)
_$_str_$_2:
        /*000b*/ 	.byte	0x5f, 0x5f, 0x43, 0x55, 0x44, 0x41, 0x5f, 0x50, 0x52, 0x45, 0x43, 0x5f, 0x53, 0x51, 0x52, 0x54
        /*001b*/ 	.byte	0x00
.L_1:


//--------------------- .nv.constant0.triton_poi_fused__native_batch_norm_legit_no_training_relu_24 --------------------------
	.section	.nv.constant0.triton_poi_fused__native_batch_norm_legit_no_training_relu_24,"a",@progbits
	.sectionflags	@""
	.align	4
.nv.constant0.triton_poi_fused__native_batch_norm_legit_no_training_relu_24:
	.zero		580
